	.headerflags	@"EF_CUDA_TEXMODE_UNIFIED EF_CUDA_64BIT_ADDRESS EF_CUDA_SM86 EF_CUDA_VIRTUAL_SM(EF_CUDA_SM86)"
	.elftype	@"ET_EXEC"


//--------------------- .nv.info                  --------------------------
	.section	.nv.info,"",@"SHT_CUDA_INFO"
	.align	4


	//----- nvinfo : EIATTR_REGCOUNT
	.align		4
        /*0000*/ 	.byte	0x04, 0x2f
        /*0002*/ 	.short	(.L_1 - .L_0)
	.align		4
.L_0:
        /*0004*/ 	.word	index@(triton_red_fused__to_copy_mean_pow_5)
        /*0008*/ 	.word	0x00000027


	//----- nvinfo : EIATTR_MIN_STACK_SIZE
	.align		4
.L_1:
        /*000c*/ 	.byte	0x04, 0x12
        /*000e*/ 	.short	(.L_3 - .L_2)
	.align		4
.L_2:
        /*0010*/ 	.word	index@(triton_red_fused__to_copy_mean_pow_5)
        /*0014*/ 	.word	0x00000000


	//----- nvinfo : EIATTR_FRAME_SIZE
	.align		4
.L_3:
        /*0018*/ 	.byte	0x04, 0x11
        /*001a*/ 	.short	(.L_5 - .L_4)
	.align		4
.L_4:
        /*001c*/ 	.word	index@(triton_red_fused__to_copy_mean_pow_5)
        /*0020*/ 	.word	0x00000000


	//----- nvinfo : EIATTR_MIN_STACK_SIZE
	.align		4
.L_5:
        /*0024*/ 	.byte	0x04, 0x12
        /*0026*/ 	.short	(.L_7 - .L_6)
	.align		4
.L_6:
        /*0028*/ 	.word	index@(triton_red_fused__to_copy_mean_pow_5)
        /*002c*/ 	.word	0x00000000
.L_7:


//--------------------- .nv.info.triton_red_fused__to_copy_mean_pow_5 --------------------------
	.section	.nv.info.triton_red_fused__to_copy_mean_pow_5,"",@"SHT_CUDA_INFO"
	.sectionflags	@""
	.align	4


	//----- nvinfo : EIATTR_CUDA_API_VERSION
	.align		4
        /*0000*/ 	.byte	0x04, 0x37
        /*0002*/ 	.short	(.L_9 - .L_8)
.L_8:
        /*0004*/ 	.word	0x0000007c


	//----- nvinfo : EIATTR_SW2861232_WAR
	.align		4
.L_9:
        /*0008*/ 	.byte	0x01, 0x35
	.zero		2


	//----- nvinfo : EIATTR_PARAM_CBANK
	.align		4
        /*000c*/ 	.byte	0x04, 0x0a
        /*000e*/ 	.short	(.L_11 - .L_10)
	.align		4
.L_10:
        /*0010*/ 	.word	index@(.nv.constant0.triton_red_fused__to_copy_mean_pow_5)
        /*0014*/ 	.short	0x0160
        /*0016*/ 	.short	0x0020


	//----- nvinfo : EIATTR_CBANK_PARAM_SIZE
	.align		4
.L_11:
        /*0018*/ 	.byte	0x03, 0x19
        /*001a*/ 	.short	0x0020


	//----- nvinfo : EIATTR_KPARAM_INFO
	.align		4
        /*001c*/ 	.byte	0x04, 0x17
        /*001e*/ 	.short	(.L_13 - .L_12)
.L_12:
        /*0020*/ 	.word	0x00000000
        /*0024*/ 	.short	0x0004
        /*0026*/ 	.short	0x0018
        /*0028*/ 	.byte	0x00, 0xf4, 0x21, 0x00


	//----- nvinfo : EIATTR_KPARAM_INFO
	.align		4
.L_13:
        /*002c*/ 	.byte	0x04, 0x17
        /*002e*/ 	.short	(.L_15 - .L_14)
.L_14:
        /*0030*/ 	.word	0x00000000
        /*0034*/ 	.short	0x0003
        /*0036*/ 	.short	0x0014
        /*0038*/ 	.byte	0x00, 0xf0, 0x11, 0x00


	//----- nvinfo : EIATTR_KPARAM_INFO
	.align		4
.L_15:
        /*003c*/ 	.byte	0x04, 0x17
        /*003e*/ 	.short	(.L_17 - .L_16)
.L_16:
        /*0040*/ 	.word	0x00000000
        /*0044*/ 	.short	0x0002
        /*0046*/ 	.short	0x0010
        /*0048*/ 	.byte	0x00, 0xf0, 0x11, 0x00


	//----- nvinfo : EIATTR_KPARAM_INFO
	.align		4
.L_17:
        /*004c*/ 	.byte	0x04, 0x17
        /*004e*/ 	.short	(.L_19 - .L_18)
.L_18:
        /*0050*/ 	.word	0x00000000
        /*0054*/ 	.short	0x0001
        /*0056*/ 	.short	0x0008
        /*0058*/ 	.byte	0x00, 0xf4, 0x21, 0x00


	//----- nvinfo : EIATTR_KPARAM_INFO
	.align		4
.L_19:
        /*005c*/ 	.byte	0x04, 0x17
        /*005e*/ 	.short	(.L_21 - .L_20)
.L_20:
        /*0060*/ 	.word	0x00000000
        /*0064*/ 	.short	0x0000
        /*0066*/ 	.short	0x0000
        /*0068*/ 	.byte	0x00, 0xf4, 0x21, 0x00


	//----- nvinfo : EIATTR_MAXREG_COUNT
	.align		4
.L_21:
        /*006c*/ 	.byte	0x03, 0x1b
        /*006e*/ 	.short	0x00ff


	//----- nvinfo : EIATTR_COOP_GROUP_MASK_REGIDS
	.align		4
        /*0070*/ 	.byte	0x04, 0x29
        /*0072*/ 	.short	(.L_23 - .L_22)


	//   ....[0]....
.L_22:
        /*0074*/ 	.word	0xffffffff


	//   ....[1]....
        /*0078*/ 	.word	0xffffffff


	//----- nvinfo : EIATTR_COOP_GROUP_INSTR_OFFSETS
	.align		4
.L_23:
        /*007c*/ 	.byte	0x04, 0x28
        /*007e*/ 	.short	(.L_25 - .L_24)


	//   ....[0]....
.L_24:
        /*0080*/ 	.word	0x00000a10


	//   ....[1]....
        /*0084*/ 	.word	0x00000a30


	//----- nvinfo : EIATTR_EXIT_INSTR_OFFSETS
	.align		4
.L_25:
        /*0088*/ 	.byte	0x04, 0x1c
        /*008a*/ 	.short	(.L_27 - .L_26)


	//   ....[0]....
.L_26:
        /*008c*/ 	.word	0x00000a70


	//   ....[1]....
        /*0090*/ 	.word	0x00000ae0


	//----- nvinfo : EIATTR_REQNTID
	.align		4
.L_27:
        /*0094*/ 	.byte	0x04, 0x10
        /*0096*/ 	.short	(.L_29 - .L_28)
.L_28:
        /*0098*/ 	.word	0x00000100
        /*009c*/ 	.word	0x00000001
        /*00a0*/ 	.word	0x00000001
.L_29:


//--------------------- .nv.callgraph             --------------------------
	.section	.nv.callgraph,"",@"SHT_CUDA_CALLGRAPH"
	.align	4
	.sectionentsize	8
	.align		4
        /*0000*/ 	.word	0x00000000
	.align		4
        /*0004*/ 	.word	0xffffffff
	.align		4
        /*0008*/ 	.word	0x00000000
	.align		4
        /*000c*/ 	.word	0xfffffffe
	.align		4
        /*0010*/ 	.word	0x00000000
	.align		4
        /*0014*/ 	.word	0xfffffffd
	.align		4
        /*0018*/ 	.word	0x00000000
	.align		4
        /*001c*/ 	.word	0xfffffffc


//--------------------- .nv.rel.action            --------------------------
	.section	.nv.rel.action,"",@"SHT_CUDA_RELOCINFO"
	.align	8
	.sectionentsize	8
        /*0000*/ 	.byte	0x73, 0x00, 0x00, 0x00, 0x00, 0x00, 0x00, 0x00, 0x00, 0x00, 0x00, 0x11, 0x25, 0x00, 0x05, 0x36


//--------------------- .nv.constant0.triton_red_fused__to_copy_mean_pow_5 --------------------------
	.section	.nv.constant0.triton_red_fused__to_copy_mean_pow_5,"a",@progbits
	.sectionflags	@""
	.align	4
.nv.constant0.triton_red_fused__to_copy_mean_pow_5:
	.zero		384


//--------------------- .text.triton_red_fused__to_copy_mean_pow_5 --------------------------
	.section	.text.triton_red_fused__to_copy_mean_pow_5,"ax",@progbits
	.sectionflags	@"SHF_BARRIERS=1"
	.sectioninfo	@"SHI_REGISTERS=39"
	.align	128
        .global         triton_red_fused__to_copy_mean_pow_5
        .type           triton_red_fused__to_copy_mean_pow_5,@function
        .size           triton_red_fused__to_copy_mean_pow_5,(.L_x_1 - triton_red_fused__to_copy_mean_pow_5)
        .other          triton_red_fused__to_copy_mean_pow_5,@"STO_CUDA_ENTRY STV_DEFAULT"
triton_red_fused__to_copy_mean_pow_5:
.text.triton_red_fused__to_copy_mean_pow_5:
[----:B------:R-:W-:Y:S02]  /*0000*/  IMAD.MOV.U32 R1, RZ, RZ, c[0x0][0x28] ;  /* 0x00000a00ff017624 */ /* 0x000fe400078e00ff */
[----:B------:R-:W0:Y:S01]  /*0010*/  S2R R0, SR_TID.X ;  /* 0x0000000000007919 */ /* 0x000e220000002100 */
[----:B------:R-:W-:-:S03]  /*0020*/  ULDC.64 UR4, c[0x0][0x118] ;  /* 0x0000460000047ab9 */ /* 0x000fc60000000a00 */
[----:B------:R-:W1:Y:S01]  /*0030*/  S2R R6, SR_CTAID.X ;  /* 0x0000000000067919 */ /* 0x000e620000002500 */
[----:B0-----:R-:W-:Y:S02]  /*0040*/  SHF.R.U32.HI R2, RZ, 0x2, R0 ;  /* 0x00000002ff027819 */ /* 0x001fe40000011600 */
[----:B------:R-:W-:Y:S02]  /*0050*/  LOP3.LUT R26, R0, 0x3, RZ, 0xc0, !PT ;  /* 0x00000003001a7812 */ /* 0x000fe400078ec0ff */
[----:B-1----:R-:W-:Y:S02]  /*0060*/  SHF.L.U32 R3, R6, 0x6, RZ ;  /* 0x0000000606037819 */ /* 0x002fe400000006ff */
[----:B------:R-:W-:-:S04]  /*0070*/  SGXT.U32 R2, R2, 0x6 ;  /* 0x000000060202781a */ /* 0x000fc80000000000 */
[----:B------:R-:W-:-:S05]  /*0080*/  LOP3.LUT R4, R2, R3, RZ, 0xfc, !PT ;  /* 0x0000000302047212 */ /* 0x000fca00078efcff */
[----:B------:R-:W-:-:S05]  /*0090*/  IMAD.HI R4, R4, 0x2aaaaaab, RZ ;  /* 0x2aaaaaab04047827 */ /* 0x000fca00078e02ff */
[----:B------:R-:W-:-:S04]  /*00a0*/  SHF.R.U32.HI R5, RZ, 0x1, R4 ;  /* 0x00000001ff057819 */ /* 0x000fc80000011604 */
[----:B------:R-:W-:-:S05]  /*00b0*/  LEA.HI R5, R4, R5, RZ, 0x1 ;  /* 0x0000000504057211 */ /* 0x000fca00078f08ff */
[----:B------:R-:W-:-:S04]  /*00c0*/  IMAD R5, R5, 0x900, RZ ;  /* 0x0000090005057824 */ /* 0x000fc800078e02ff */
[----:B------:R-:W-:-:S04]  /*00d0*/  IMAD R5, R6, 0x1800, R5 ;  /* 0x0000180006057824 */ /* 0x000fc800078e0205 */
[----:B------:R-:W-:-:S04]  /*00e0*/  IMAD R5, R2, 0x60, R5 ;  /* 0x0000006002057824 */ /* 0x000fc800078e0205 */
[----:B------:R-:W-:Y:S01]  /*00f0*/  IMAD.IADD R26, R26, 0x1, R5 ;  /* 0x000000011a1a7824 */ /* 0x000fe200078e0205 */
[----:B------:R-:W-:-:S04]  /*0100*/  MOV R5, 0x2 ;  /* 0x0000000200057802 */ /* 0x000fc80000000f00 */
[C---:B------:R-:W-:Y:S02]  /*0110*/  IADD3 R8, R26.reuse, -0x4, RZ ;  /* 0xfffffffc1a087810 */ /* 0x040fe40007ffe0ff */
[----:B------:R-:W-:Y:S02]  /*0120*/  IADD3 R10, R26, 0x484, RZ ;  /* 0x000004841a0a7810 */ /* 0x000fe40007ffe0ff */
[----:B------:R-:W-:Y:S02]  /*0130*/  IADD3 R8, R8, 0x484, RZ ;  /* 0x0000048408087810 */ /* 0x000fe40007ffe0ff */
[----:B------:R-:W-:Y:S01]  /*0140*/  IADD3 R12, R26, 0x4, RZ ;  /* 0x000000041a0c7810 */ /* 0x000fe20007ffe0ff */
[-C--:B------:R-:W-:Y:S01]  /*0150*/  IMAD.WIDE R10, R10, R5.reuse, c[0x0][0x160] ;  /* 0x000058000a0a7625 */ /* 0x080fe200078e0205 */
[----:B------:R-:W-:Y:S02]  /*0160*/  IADD3 R14, R26, 0x8, RZ ;  /* 0x000000081a0e7810 */ /* 0x000fe40007ffe0ff */
[----:B------:R-:W-:Y:S01]  /*0170*/  IADD3 R12, R12, 0x484, RZ ;  /* 0x000004840c0c7810 */ /* 0x000fe20007ffe0ff */
[----:B------:R-:W-:Y:S01]  /*0180*/  IMAD.WIDE R8, R8, R5, c[0x0][0x160] ;  /* 0x0000580008087625 */ /* 0x000fe200078e0205 */
[----:B------:R-:W-:Y:S01]  /*0190*/  IADD3 R14, R14, 0x484, RZ ;  /* 0x000004840e0e7810 */ /* 0x000fe20007ffe0ff */
[----:B------:R0:W2:Y:S01]  /*01a0*/  LDG.E.EF.U16 R6, [R10.64] ;  /* 0x000000040a067981 */ /* 0x0000a2000c0e1500 */
[----:B------:R-:W-:-:S03]  /*01b0*/  IADD3 R18, R26, 0xc, RZ ;  /* 0x0000000c1a127810 */ /* 0x000fc60007ffe0ff */
[----:B------:R1:W3:Y:S01]  /*01c0*/  LDG.E.EF.U16 R4, [R8.64] ;  /* 0x0000000408047981 */ /* 0x0002e2000c0e1500 */
[-C--:B------:R-:W-:Y:S01]  /*01d0*/  IMAD.WIDE R12, R12, R5.reuse, c[0x0][0x160] ;  /* 0x000058000c0c7625 */ /* 0x080fe200078e0205 */
[----:B------:R-:W-:Y:S02]  /*01e0*/  IADD3 R20, R26, 0x10, RZ ;  /* 0x000000101a147810 */ /* 0x000fe40007ffe0ff */
[----:B------:R-:W-:Y:S01]  /*01f0*/  IADD3 R18, R18, 0x484, RZ ;  /* 0x0000048412127810 */ /* 0x000fe20007ffe0ff */
[-C--:B------:R-:W-:Y:S01]  /*0200*/  IMAD.WIDE R14, R14, R5.reuse, c[0x0][0x160] ;  /* 0x000058000e0e7625 */ /* 0x080fe200078e0205 */
[----:B------:R4:W5:Y:S01]  /*0210*/  LDG.E.EF.U16 R7, [R12.64] ;  /* 0x000000040c077981 */ /* 0x000962000c0e1500 */
[----:B------:R-:W-:Y:S02]  /*0220*/  IADD3 R20, R20, 0x484, RZ ;  /* 0x0000048414147810 */ /* 0x000fe40007ffe0ff */
[----:B------:R-:W-:Y:S01]  /*0230*/  IADD3 R16, R26, 0x14, RZ ;  /* 0x000000141a107810 */ /* 0x000fe20007ffe0ff */
[----:B------:R-:W-:Y:S01]  /*0240*/  IMAD.WIDE R18, R18, R5, c[0x0][0x160] ;  /* 0x0000580012127625 */ /* 0x000fe200078e0205 */
[----:B-1----:R1:W5:Y:S01]  /*0250*/  LDG.E.EF.U16 R8, [R14.64] ;  /* 0x000000040e087981 */ /* 0x002362000c0e1500 */
[----:B------:R-:W-:-:S02]  /*0260*/  IADD3 R22, R26, 0x18, RZ ;  /* 0x000000181a167810 */ /* 0x000fc40007ffe0ff */
[----:B------:R-:W-:Y:S01]  /*0270*/  IADD3 R16, R16, 0x484, RZ ;  /* 0x0000048410107810 */ /* 0x000fe20007ffe0ff */
[-C--:B------:R-:W-:Y:S01]  /*0280*/  IMAD.WIDE R20, R20, R5.reuse, c[0x0][0x160] ;  /* 0x0000580014147625 */ /* 0x080fe200078e0205 */
[----:B------:R1:W5:Y:S01]  /*0290*/  LDG.E.EF.U16 R9, [R18.64] ;  /* 0x0000000412097981 */ /* 0x000362000c0e1500 */
[----:B------:R-:W-:Y:S02]  /*02a0*/  IADD3 R22, R22, 0x484, RZ ;  /* 0x0000048416167810 */ /* 0x000fe40007ffe0ff */
[----:B0-----:R-:W-:Y:S01]  /*02b0*/  IADD3 R10, R26, 0x1c, RZ ;  /* 0x0000001c1a0a7810 */ /* 0x001fe20007ffe0ff */
[-C--:B----4-:R-:W-:Y:S01]  /*02c0*/  IMAD.WIDE R12, R16, R5.reuse, c[0x0][0x160] ;  /* 0x00005800100c7625 */ /* 0x090fe200078e0205 */
[----:B------:R0:W4:Y:S01]  /*02d0*/  LDG.E.EF.U16 R17, [R20.64] ;  /* 0x0000000414117981 */ /* 0x000122000c0e1500 */
[----:B------:R-:W-:Y:S02]  /*02e0*/  IADD3 R11, R26, 0x20, RZ ;  /* 0x000000201a0b7810 */ /* 0x000fe40007ffe0ff */
[----:B------:R-:W-:Y:S01]  /*02f0*/  IADD3 R10, R10, 0x484, RZ ;  /* 0x000004840a0a7810 */ /* 0x000fe20007ffe0ff */
[----:B------:R-:W-:Y:S01]  /*0300*/  IMAD.WIDE R22, R22, R5, c[0x0][0x160] ;  /* 0x0000580016167625 */ /* 0x000fe200078e0205 */
[----:B------:R0:W4:Y:S01]  /*0310*/  LDG.E.EF.U16 R16, [R12.64] ;  /* 0x000000040c107981 */ /* 0x000122000c0e1500 */
[----:B-1----:R-:W-:-:S02]  /*0320*/  IADD3 R14, R11, 0x484, RZ ;  /* 0x000004840b0e7810 */ /* 0x002fc40007ffe0ff */
[----:B------:R-:W-:Y:S01]  /*0330*/  IADD3 R24, R26, 0x24, RZ ;  /* 0x000000241a187810 */ /* 0x000fe20007ffe0ff */
[-C--:B------:R-:W-:Y:S01]  /*0340*/  IMAD.WIDE R10, R10, R5.reuse, c[0x0][0x160] ;  /* 0x000058000a0a7625 */ /* 0x080fe200078e0205 */
[----:B------:R1:W4:Y:S01]  /*0350*/  LDG.E.EF.U16 R15, [R22.64] ;  /* 0x00000004160f7981 */ /* 0x000322000c0e1500 */
[----:B------:R-:W-:Y:S02]  /*0360*/  IADD3 R28, R26, 0x28, RZ ;  /* 0x000000281a1c7810 */ /* 0x000fe40007ffe0ff */
[----:B------:R-:W-:Y:S01]  /*0370*/  IADD3 R24, R24, 0x484, RZ ;  /* 0x0000048418187810 */ /* 0x000fe20007ffe0ff */
[-C--:B------:R-:W-:Y:S01]  /*0380*/  IMAD.WIDE R18, R14, R5.reuse, c[0x0][0x160] ;  /* 0x000058000e127625 */ /* 0x080fe200078e0205 */
[----:B------:R-:W-:Y:S01]  /*0390*/  IADD3 R28, R28, 0x484, RZ ;  /* 0x000004841c1c7810 */ /* 0x000fe20007ffe0ff */
[----:B------:R1:W4:Y:S01]  /*03a0*/  LDG.E.EF.U16 R14, [R10.64] ;  /* 0x000000040a0e7981 */ /* 0x000322000c0e1500 */
[----:B------:R-:W-:Y:S01]  /*03b0*/  IADD3 R30, R26, 0x2c, RZ ;  /* 0x0000002c1a1e7810 */ /* 0x000fe20007ffe0ff */
[----:B0-----:R-:W-:-:S02]  /*03c0*/  IMAD.WIDE R20, R24, R5, c[0x0][0x160] ;  /* 0x0000580018147625 */ /* 0x001fc400078e0205 */
[----:B------:R0:W4:Y:S01]  /*03d0*/  LDG.E.EF.U16 R13, [R18.64] ;  /* 0x00000004120d7981 */ /* 0x000122000c0e1500 */
[----:B------:R-:W-:Y:S01]  /*03e0*/  IADD3 R29, R26, 0x30, RZ ;  /* 0x000000301a1d7810 */ /* 0x000fe20007ffe0ff */
[-C--:B------:R-:W-:Y:S01]  /*03f0*/  IMAD.WIDE R24, R28, R5.reuse, c[0x0][0x160] ;  /* 0x000058001c187625 */ /* 0x080fe200078e0205 */
[----:B------:R-:W-:Y:S01]  /*0400*/  IADD3 R30, R30, 0x484, RZ ;  /* 0x000004841e1e7810 */ /* 0x000fe20007ffe0ff */
[----:B------:R0:W4:Y:S01]  /*0410*/  LDG.E.EF.U16 R12, [R20.64] ;  /* 0x00000004140c7981 */ /* 0x000122000c0e1500 */
[----:B------:R-:W-:Y:S02]  /*0420*/  IADD3 R28, R29, 0x484, RZ ;  /* 0x000004841d1c7810 */ /* 0x000fe40007ffe0ff */
[----:B------:R-:W-:Y:S01]  /*0430*/  IADD3 R27, R26, 0x34, RZ ;  /* 0x000000341a1b7810 */ /* 0x000fe20007ffe0ff */
[----:B-1----:R-:W-:Y:S01]  /*0440*/  IMAD.WIDE R22, R30, R5, c[0x0][0x160] ;  /* 0x000058001e167625 */ /* 0x002fe200078e0205 */
[----:B------:R1:W4:Y:S01]  /*0450*/  LDG.E.EF.U16 R11, [R24.64] ;  /* 0x00000004180b7981 */ /* 0x000322000c0e1500 */
[----:B------:R-:W-:-:S02]  /*0460*/  IADD3 R32, R26, 0x38, RZ ;  /* 0x000000381a207810 */ /* 0x000fc40007ffe0ff */
[----:B------:R-:W-:Y:S01]  /*0470*/  IADD3 R30, R27, 0x484, RZ ;  /* 0x000004841b1e7810 */ /* 0x000fe20007ffe0ff */
[-C--:B0-----:R-:W-:Y:S01]  /*0480*/  IMAD.WIDE R18, R28, R5.reuse, c[0x0][0x160] ;  /* 0x000058001c127625 */ /* 0x081fe200078e0205 */
[----:B------:R0:W4:Y:S01]  /*0490*/  LDG.E.EF.U16 R10, [R22.64] ;  /* 0x00000004160a7981 */ /* 0x000122000c0e1500 */
[----:B------:R-:W-:Y:S02]  /*04a0*/  IADD3 R29, R26, 0x3c, RZ ;  /* 0x0000003c1a1d7810 */ /* 0x000fe40007ffe0ff */
[----:B------:R-:W-:Y:S01]  /*04b0*/  IADD3 R32, R32, 0x484, RZ ;  /* 0x0000048420207810 */ /* 0x000fe20007ffe0ff */
[-C--:B------:R-:W-:Y:S01]  /*04c0*/  IMAD.WIDE R20, R30, R5.reuse, c[0x0][0x160] ;  /* 0x000058001e147625 */ /* 0x080fe200078e0205 */
        /* <DEDUP_REMOVED lines=8> */
[----:B------:R-:W-:Y:S01]  /*0550*/  IADD3 R36, R26, 0x48, RZ ;  /* 0x000000481a247810 */ /* 0x000fe20007ffe0ff */
[----:B------:R0:W4:Y:S01]  /*0560*/  LDG.E.EF.U16 R30, [R24.64] ;  /* 0x00000004181e7981 */ /* 0x000122000c0e1500 */
[----:B------:R-:W-:Y:S01]  /*0570*/  IADD3 R34, R34, 0x484, RZ ;  /* 0x0000048422227810 */ /* 0x000fe20007ffe0ff */
[-C--:B------:R-:W-:Y:S01]  /*0580*/  IMAD.WIDE R18, R32, R5.reuse, c[0x0][0x160] ;  /* 0x0000580020127625 */ /* 0x080fe200078e0205 */
[----:B------:R-:W-:Y:S01]  /*0590*/  IADD3 R36, R36, 0x484, RZ ;  /* 0x0000048424247810 */ /* 0x000fe20007ffe0ff */
[----:B------:R0:W4:Y:S01]  /*05a0*/  LDG.E.EF.U16 R31, [R22.64] ;  /* 0x00000004161f7981 */ /* 0x000122000c0e1500 */
[----:B------:R-:W-:Y:S01]  /*05b0*/  IADD3 R27, R26, 0x4c, RZ ;  /* 0x0000004c1a1b7810 */ /* 0x000fe20007ffe0ff */
[-C--:B-1----:R-:W-:Y:S01]  /*05c0*/  IMAD.WIDE R20, R34, R5.reuse, c[0x0][0x160] ;  /* 0x0000580022147625 */ /* 0x082fe200078e0205 */
[----:B------:R-:W-:Y:S01]  /*05d0*/  IADD3 R35, R26, 0x50, RZ ;  /* 0x000000501a237810 */ /* 0x000fe20007ffe0ff */
[----:B------:R1:W4:Y:S01]  /*05e0*/  LDG.E.EF.U16 R32, [R18.64] ;  /* 0x0000000412207981 */ /* 0x000322000c0e1500 */
[----:B------:R-:W-:Y:S01]  /*05f0*/  IADD3 R34, R27, 0x484, RZ ;  /* 0x000004841b227810 */ /* 0x000fe20007ffe0ff */
[-C--:B0-----:R-:W-:Y:S01]  /*0600*/  IMAD.WIDE R24, R36, R5.reuse, c[0x0][0x160] ;  /* 0x0000580024187625 */ /* 0x081fe200078e0205 */
[----:B------:R-:W-:Y:S01]  /*0610*/  IADD3 R36, R35, 0x484, RZ ;  /* 0x0000048423247810 */ /* 0x000fe20007ffe0ff */
[----:B------:R0:W4:Y:S01]  /*0620*/  LDG.E.EF.U16 R33, [R20.64] ;  /* 0x0000000414217981 */ /* 0x000122000c0e1500 */
[----:B------:R-:W-:Y:S01]  /*0630*/  IADD3 R27, R26, 0x54, RZ ;  /* 0x000000541a1b7810 */ /* 0x000fe20007ffe0ff */
[-C--:B------:R-:W-:Y:S01]  /*0640*/  IMAD.WIDE R22, R34, R5.reuse, c[0x0][0x160] ;  /* 0x0000580022167625 */ /* 0x080fe200078e0205 */
[----:B------:R-:W-:Y:S01]  /*0650*/  IADD3 R34, R26, 0x58, RZ ;  /* 0x000000581a227810 */ /* 0x000fe20007ffe0ff */
[----:B------:R-:W4:Y:S01]  /*0660*/  LDG.E.EF.U16 R24, [R24.64] ;  /* 0x0000000418187981 */ /* 0x000f22000c0e1500 */
[----:B------:R-:W-:Y:S01]  /*0670*/  IADD3 R26, R27, 0x484, RZ ;  /* 0x000004841b1a7810 */ /* 0x000fe20007ffe0ff */
[-C--:B-1----:R-:W-:Y:S01]  /*0680*/  IMAD.WIDE R18, R36, R5.reuse, c[0x0][0x160] ;  /* 0x0000580024127625 */ /* 0x082fe200078e0205 */
[----:B------:R-:W-:Y:S01]  /*0690*/  IADD3 R34, R34, 0x484, RZ ;  /* 0x0000048422227810 */ /* 0x000fe20007ffe0ff */
[----:B------:R-:W4:Y:S02]  /*06a0*/  LDG.E.EF.U16 R22, [R22.64] ;  /* 0x0000000416167981 */ /* 0x000f24000c0e1500 */
[----:B------:R-:W-:-:S02]  /*06b0*/  IMAD.WIDE R26, R26, R5, c[0x0][0x160] ;  /* 0x000058001a1a7625 */ /* 0x000fc400078e0205 */
[----:B------:R-:W4:Y:S02]  /*06c0*/  LDG.E.EF.U16 R18, [R18.64] ;  /* 0x0000000412127981 */ /* 0x000f24000c0e1500 */
[----:B0-----:R-:W-:Y:S02]  /*06d0*/  IMAD.WIDE R20, R34, R5, c[0x0][0x160] ;  /* 0x0000580022147625 */ /* 0x001fe400078e0205 */
[----:B------:R-:W4:Y:S04]  /*06e0*/  LDG.E.EF.U16 R26, [R26.64] ;  /* 0x000000041a1a7981 */ /* 0x000f28000c0e1500 */
[----:B------:R-:W4:Y:S01]  /*06f0*/  LDG.E.EF.U16 R20, [R20.64] ;  /* 0x0000000414147981 */ /* 0x000f22000c0e1500 */
[----:B------:R-:W-:Y:S02]  /*0700*/  LOP3.LUT P0, RZ, R0, 0xc0, RZ, 0xc0, !PT ;  /* 0x000000c000ff7812 */ /* 0x000fe4000780c0ff */
[----:B--2---:R-:W-:Y:S01]  /*0710*/  SHF.L.U32 R5, R6, 0x10, RZ ;  /* 0x0000001006057819 */ /* 0x004fe200000006ff */
[----:B---3--:R-:W-:-:S04]  /*0720*/  IMAD.U32 R4, R4, 0x10000, RZ ;  /* 0x0001000004047824 */ /* 0x008fc800078e00ff */
[----:B------:R-:W-:Y:S01]  /*0730*/  FFMA R4, R4, R4, RZ ;  /* 0x0000000404047223 */ /* 0x000fe200000000ff */
[----:B-----5:R-:W-:-:S03]  /*0740*/  IMAD.U32 R7, R7, 0x10000, RZ ;  /* 0x0001000007077824 */ /* 0x020fc600078e00ff */
[----:B------:R-:W-:Y:S01]  /*0750*/  FFMA R4, R5, R5, R4 ;  /* 0x0000000505047223 */ /* 0x000fe20000000004 */
[----:B------:R-:W-:-:S03]  /*0760*/  SHF.L.U32 R5, R8, 0x10, RZ ;  /* 0x0000001008057819 */ /* 0x000fc600000006ff */
[----:B------:R-:W-:Y:S01]  /*0770*/  FFMA R4, R7, R7, R4 ;  /* 0x0000000707047223 */ /* 0x000fe20000000004 */
[----:B------:R-:W-:-:S03]  /*0780*/  IMAD.U32 R9, R9, 0x10000, RZ ;  /* 0x0001000009097824 */ /* 0x000fc600078e00ff */
[----:B------:R-:W-:Y:S01]  /*0790*/  FFMA R4, R5, R5, R4 ;  /* 0x0000000505047223 */ /* 0x000fe20000000004 */
[----:B----4-:R-:W-:-:S03]  /*07a0*/  SHF.L.U32 R17, R17, 0x10, RZ ;  /* 0x0000001011117819 */ /* 0x010fc600000006ff */
[----:B------:R-:W-:Y:S01]  /*07b0*/  FFMA R4, R9, R9, R4 ;  /* 0x0000000909047223 */ /* 0x000fe20000000004 */
[----:B------:R-:W-:-:S03]  /*07c0*/  IMAD.U32 R5, R16, 0x10000, RZ ;  /* 0x0001000010057824 */ /* 0x000fc600078e00ff */
[----:B------:R-:W-:Y:S01]  /*07d0*/  FFMA R4, R17, R17, R4 ;  /* 0x0000001111047223 */ /* 0x000fe20000000004 */
[----:B------:R-:W-:-:S03]  /*07e0*/  SHF.L.U32 R15, R15, 0x10, RZ ;  /* 0x000000100f0f7819 */ /* 0x000fc600000006ff */
[----:B------:R-:W-:-:S04]  /*07f0*/  FFMA R4, R5, R5, R4 ;  /* 0x0000000505047223 */ /* 0x000fc80000000004 */
[----:B------:R-:W-:Y:S01]  /*0800*/  FFMA R4, R15, R15, R4 ;  /* 0x0000000f0f047223 */ /* 0x000fe20000000004 */
[----:B------:R-:W-:Y:S01]  /*0810*/  IMAD.U32 R5, R14, 0x10000, RZ ;  /* 0x000100000e057824 */ /* 0x000fe200078e00ff */
[----:B------:R-:W-:-:S03]  /*0820*/  SHF.L.U32 R13, R13, 0x10, RZ ;  /* 0x000000100d0d7819 */ /* 0x000fc600000006ff */
[----:B------:R-:W-:Y:S01]  /*0830*/  FFMA R4, R5, R5, R4 ;  /* 0x0000000505047223 */ /* 0x000fe20000000004 */
[----:B------:R-:W-:-:S03]  /*0840*/  IMAD.U32 R5, R12, 0x10000, RZ ;  /* 0x000100000c057824 */ /* 0x000fc600078e00ff */
[----:B------:R-:W-:Y:S01]  /*0850*/  FFMA R4, R13, R13, R4 ;  /* 0x0000000d0d047223 */ /* 0x000fe20000000004 */
[----:B------:R-:W-:-:S03]  /*0860*/  SHF.L.U32 R11, R11, 0x10, RZ ;  /* 0x000000100b0b7819 */ /* 0x000fc600000006ff */
[----:B------:R-:W-:Y:S01]  /*0870*/  FFMA R4, R5, R5, R4 ;  /* 0x0000000505047223 */ /* 0x000fe20000000004 */
[----:B------:R-:W-:-:S03]  /*0880*/  IMAD.U32 R5, R10, 0x10000, RZ ;  /* 0x000100000a057824 */ /* 0x000fc600078e00ff */
[----:B------:R-:W-:Y:S01]  /*0890*/  FFMA R4, R11, R11, R4 ;  /* 0x0000000b0b047223 */ /* 0x000fe20000000004 */
[----:B------:R-:W-:-:S03]  /*08a0*/  SHF.L.U32 R7, R28, 0x10, RZ ;  /* 0x000000101c077819 */ /* 0x000fc600000006ff */
[----:B------:R-:W-:Y:S01]  /*08b0*/  FFMA R4, R5, R5, R4 ;  /* 0x0000000505047223 */ /* 0x000fe20000000004 */
[----:B------:R-:W-:-:S03]  /*08c0*/  IMAD.U32 R29, R29, 0x10000, RZ ;  /* 0x000100001d1d7824 */ /* 0x000fc600078e00ff */
[----:B------:R-:W-:-:S04]  /*08d0*/  FFMA R4, R7, R7, R4 ;  /* 0x0000000707047223 */ /* 0x000fc80000000004 */
[----:B------:R-:W-:Y:S01]  /*08e0*/  FFMA R4, R29, R29, R4 ;  /* 0x0000001d1d047223 */ /* 0x000fe20000000004 */
[----:B------:R-:W-:Y:S01]  /*08f0*/  SHF.L.U32 R5, R30, 0x10, RZ ;  /* 0x000000101e057819 */ /* 0x000fe200000006ff */
[----:B------:R-:W-:-:S04]  /*0900*/  IMAD.U32 R31, R31, 0x10000, RZ ;  /* 0x000100001f1f7824 */ /* 0x000fc800078e00ff */
        /* <DEDUP_REMOVED lines=14> */
[----:B------:R-:W-:-:S04]  /*09f0*/  FFMA R7, R7, R7, R4 ;  /* 0x0000000707077223 */ /* 0x000fc80000000004 */
[----:B------:R-:W-:-:S05]  /*0a00*/  FFMA R20, R20, R20, R7 ;  /* 0x0000001414147223 */ /* 0x000fca0000000007 */
[----:B------:R-:W0:Y:S02]  /*0a10*/  SHFL.BFLY PT, R5, R20, 0x2, 0x1f ;  /* 0x0c401f0014057f89 */ /* 0x000e2400000e0000 */
[----:B0-----:R-:W-:-:S05]  /*0a20*/  FADD R5, R20, R5 ;  /* 0x0000000514057221 */ /* 0x001fca0000000000 */
[----:B------:R-:W0:Y:S02]  /*0a30*/  SHFL.BFLY PT, R4, R5, 0x1, 0x1f ;  /* 0x0c201f0005047f89 */ /* 0x000e2400000e0000 */
[----:B0-----:R-:W-:-:S05]  /*0a40*/  FADD R7, R5, R4 ;  /* 0x0000000405077221 */ /* 0x001fca0000000000 */
[----:B------:R0:W-:Y:S04]  /*0a50*/  STS [R2.X4], R7 ;  /* 0x0000000702007388 */ /* 0x0001e80000004800 */
[----:B------:R-:W-:Y:S06]  /*0a60*/  BAR.SYNC.DEFER_BLOCKING 0x0 ;  /* 0x0000000000007b1d */ /* 0x000fec0000010000 */
[----:B------:R-:W-:Y:S05]  /*0a70*/  @P0 EXIT ;  /* 0x000000000000094d */ /* 0x000fea0003800000 */
[----:B0-----:R-:W-:Y:S01]  /*0a80*/  LOP3.LUT R4, R0, 0x3f, RZ, 0xc0, !PT ;  /* 0x0000003f00047812 */ /* 0x001fe200078ec0ff */
[----:B------:R-:W-:Y:S01]  /*0a90*/  IMAD.MOV.U32 R2, RZ, RZ, 0x4 ;  /* 0x00000004ff027424 */ /* 0x000fe200078e00ff */
[----:B------:R-:W-:-:S03]  /*0aa0*/  LOP3.LUT R3, R3, 0x3f, R0, 0xf8, !PT ;  /* 0x0000003f03037812 */ /* 0x000fc600078ef800 */
[----:B------:R-:W0:Y:S02]  /*0ab0*/  LDS R5, [R4.X4] ;  /* 0x0000000004057984 */ /* 0x000e240000004800 */
[----:B------:R-:W-:-:S05]  /*0ac0*/  IMAD.WIDE R2, R3, R2, c[0x0][0x168] ;  /* 0x00005a0003027625 */ /* 0x000fca00078e0202 */
[----:B0-----:R-:W-:Y:S01]  /*0ad0*/  STG.E [R2.64], R5 ;  /* 0x0000000502007986 */ /* 0x001fe2000c101904 */
[----:B------:R-:W-:Y:S05]  /*0ae0*/  EXIT ;  /* 0x000000000000794d */ /* 0x000fea0003800000 */
.L_x_0:
[----:B------:R-:W-:-:S00]  /*0af0*/  BRA `(.L_x_0) ;  /* 0xfffffff000007947 */ /* 0x000fc0000383ffff */
[----:B------:R-:W-:-:S00]  /*0b00*/  NOP ;  /* 0x0000000000007918 */ /* 0x000fc00000000000 */
[----:B------:R-:W-:-:S00]  /*0b10*/  NOP ;  /* 0x0000000000007918 */ /* 0x000fc00000000000 */
[----:B------:R-:W-:-:S00]  /*0b20*/  NOP ;  /* 0x0000000000007918 */ /* 0x000fc00000000000 */
[----:B------:R-:W-:-:S00]  /*0b30*/  NOP ;  /* 0x0000000000007918 */ /* 0x000fc00000000000 */
[----:B------:R-:W-:-:S00]  /*0b40*/  NOP ;  /* 0x0000000000007918 */ /* 0x000fc00000000000 */
[----:B------:R-:W-:-:S00]  /*0b50*/  NOP ;  /* 0x0000000000007918 */ /* 0x000fc00000000000 */
[----:B------:R-:W-:-:S00]  /*0b60*/  NOP ;  /* 0x0000000000007918 */ /* 0x000fc00000000000 */
[----:B------:R-:W-:-:S00]  /*0b70*/  NOP ;  /* 0x0000000000007918 */ /* 0x000fc00000000000 */
.L_x_1:


//--------------------- .nv.shared.triton_red_fused__to_copy_mean_pow_5 --------------------------
	.section	.nv.shared.triton_red_fused__to_copy_mean_pow_5,"aw",@nobits
	.sectionflags	@""
	.align	16
